//
// Generated by NVIDIA NVVM Compiler
//
// Compiler Build ID: CL-36424714
// Cuda compilation tools, release 13.0, V13.0.88
// Based on NVVM 20.0.0
//

.version 9.0
.target sm_100
.address_size 64

	// .globl	_Z10cuda_hellov
.extern .func  (.param .b32 func_retval0) vprintf
(
	.param .b64 vprintf_param_0,
	.param .b64 vprintf_param_1
)
;
.global .align 1 .b8 $str[23] = {72, 101, 108, 108, 111, 32, 87, 111, 114, 108, 100, 32, 70, 114, 111, 109, 32, 71, 80, 85, 33, 10};
.global .align 1 .b8 $str$1[64] = {116, 105, 100, 32, 37, 100, 32, 116, 104, 114, 101, 97, 100, 73, 100, 120, 46, 120, 32, 37, 100, 32, 98, 108, 111, 99, 107, 73, 100, 120, 46, 120, 32, 37, 100, 32, 98, 108, 111, 99, 107, 68, 105, 109, 46, 120, 32, 37, 100, 32, 103, 114, 105, 100, 68, 105, 109, 46, 120, 32, 37, 100, 10};
.global .align 1 .b8 $str$2[37] = {116, 105, 100, 32, 37, 100, 32, 116, 104, 114, 101, 97, 100, 73, 100, 120, 46, 120, 32, 37, 100, 32, 98, 108, 111, 99, 107, 73, 100, 120, 46, 120, 32, 37, 100, 10};

.visible .entry _Z10cuda_hellov()
{
	.local .align 8 .b8 	__local_depot0[24];
	.reg .b64 	%SP;
	.reg .b64 	%SPL;
	.reg .pred 	%p<2>;
	.reg .b32 	%r<13>;
	.reg .b64 	%rd<11>;

	mov.u64 	%SPL, __local_depot0;
	cvta.local.u64 	%SP, %SPL;
	add.u64 	%rd2, %SP, 0;
	add.u64 	%rd1, %SPL, 0;
	mov.u64 	%rd3, $str;
	cvta.global.u64 	%rd4, %rd3;
	{ // callseq 0, 0
	.param .b64 param0;
	st.param.b64 	[param0], %rd4;
	.param .b64 param1;
	st.param.b64 	[param1], 0;
	.param .b32 retval0;
	call.uni (retval0), 
	vprintf, 
	(
	param0, 
	param1
	);
	ld.param.b32 	%r5, [retval0];
	} // callseq 0
	mov.u32 	%r1, %ctaid.x;
	mov.u32 	%r2, %ntid.x;
	mov.u32 	%r3, %tid.x;
	mad.lo.s32 	%r4, %r1, %r2, %r3;
	setp.ne.s32 	%p1, %r4, 0;
	@%p1 bra 	$L__BB0_2;
	mov.u32 	%r9, %nctaid.x;
	mov.b32 	%r10, 0;
	st.local.v2.u32 	[%rd1], {%r10, %r3};
	st.local.v2.u32 	[%rd1+8], {%r1, %r2};
	st.local.u32 	[%rd1+16], %r9;
	mov.u64 	%rd8, $str$1;
	cvta.global.u64 	%rd9, %rd8;
	{ // callseq 2, 0
	.param .b64 param0;
	st.param.b64 	[param0], %rd9;
	.param .b64 param1;
	st.param.b64 	[param1], %rd2;
	.param .b32 retval0;
	call.uni (retval0), 
	vprintf, 
	(
	param0, 
	param1
	);
	ld.param.b32 	%r11, [retval0];
	} // callseq 2
	bra.uni 	$L__BB0_3;
$L__BB0_2:
	st.local.v2.u32 	[%rd1], {%r4, %r3};
	st.local.u32 	[%rd1+8], %r1;
	mov.u64 	%rd5, $str$2;
	cvta.global.u64 	%rd6, %rd5;
	{ // callseq 1, 0
	.param .b64 param0;
	st.param.b64 	[param0], %rd6;
	.param .b64 param1;
	st.param.b64 	[param1], %rd2;
	.param .b32 retval0;
	call.uni (retval0), 
	vprintf, 
	(
	param0, 
	param1
	);
	ld.param.b32 	%r7, [retval0];
	} // callseq 1
$L__BB0_3:
	ret;

}


// ===== COMPILED SASS (sm_100) =====

	.target	sm_100

	.elftype	@"ET_EXEC"


//--------------------- .note.nv.tkinfo           --------------------------
	.section	.note.nv.tkinfo,"",@"SHT_NOTE"
	.sectionflags	@"SHF_NOTE_NV_TKINFO"
	.tkinfo
        /*0018*/ 	.word	0x00000002
        /*0030*/ 	.string	""
        /*0030*/ 	.string	"ptxas"
        /*0030*/ 	.string	"Cuda compilation tools, release 13.0, V13.0.88"
        /*0030*/ 	.string	"Build cuda_13.0.r13.0/compiler.36424714_0"
        /*0030*/ 	.string	"-arch sm_100 -m 64 "



//--------------------- .note.nv.cuinfo           --------------------------
	.section	.note.nv.cuinfo,"",@"SHT_NOTE"
	.sectionflags	@"SHF_NOTE_NV_CUINFO"
        /*0018*/ 	.short	0x0002
        /*001a*/ 	.short	0x0064
        /*001c*/ 	.short	0x0082
	.zero		2


//--------------------- .nv.info                  --------------------------
	.section	.nv.info,"",@"SHT_CUDA_INFO"
	.align	4


	//----- nvinfo : EIATTR_REGCOUNT
	.align		4
        /*0000*/ 	.byte	0x04, 0x2f
        /*0002*/ 	.short	(.L_4 - .L_3)
	.align		4
.L_3:
        /*0004*/ 	.word	index@(_Z10cuda_hellov)
        /*0008*/ 	.word	0x00000018


	//----- nvinfo : EIATTR_FRAME_SIZE
	.align		4
.L_4:
        /*000c*/ 	.byte	0x04, 0x11
        /*000e*/ 	.short	(.L_6 - .L_5)
	.align		4
.L_5:
        /*0010*/ 	.word	index@(_Z10cuda_hellov)
        /*0014*/ 	.word	0x00000018


	//----- nvinfo : EIATTR_MIN_STACK_SIZE
	.align		4
.L_6:
        /*0018*/ 	.byte	0x04, 0x12
        /*001a*/ 	.short	(.L_8 - .L_7)
	.align		4
.L_7:
        /*001c*/ 	.word	index@(_Z10cuda_hellov)
        /*0020*/ 	.word	0x00000018
.L_8:


//--------------------- .nv.compat                --------------------------
	.section	.nv.compat,"",@"SHT_CUDA_COMPAT_INFO"
	.align	4
        /*0000*/ 	.byte	0x02, 0x09, 0x00, 0x00, 0x02, 0x02, 0x01, 0x00, 0x02, 0x05, 0x05, 0x00, 0x03, 0x07, 0x01, 0x01
        /*0010*/ 	.byte	0x02, 0x03, 0x00, 0x00, 0x02, 0x06, 0x01, 0x00, 0x04, 0x0b, 0x08, 0x00, 0x09, 0x00, 0x00, 0x00
        /*0020*/ 	.byte	0x00, 0x00, 0x00, 0x00


//--------------------- .nv.info._Z10cuda_hellov  --------------------------
	.section	.nv.info._Z10cuda_hellov,"",@"SHT_CUDA_INFO"
	.sectionflags	@""
	.align	4


	//----- nvinfo : EIATTR_CUDA_API_VERSION
	.align		4
        /*0000*/ 	.byte	0x04, 0x37
        /*0002*/ 	.short	(.L_10 - .L_9)
.L_9:
        /*0004*/ 	.word	0x00000082


	//----- nvinfo : EIATTR_SPARSE_MMA_MASK
	.align		4
.L_10:
        /*0008*/ 	.byte	0x03, 0x50
        /*000a*/ 	.short	0x0000


	//----- nvinfo : EIATTR_MAXREG_COUNT
	.align		4
        /*000c*/ 	.byte	0x03, 0x1b
        /*000e*/ 	.short	0x00ff


	//----- nvinfo : EIATTR_EXTERNS
	.align		4
        /*0010*/ 	.byte	0x04, 0x0f
        /*0012*/ 	.short	(.L_12 - .L_11)


	//   ....[0]....
	.align		4
.L_11:
        /*0014*/ 	.word	index@(vprintf)


	//----- nvinfo : EIATTR_MERCURY_ISA_VERSION
	.align		4
.L_12:
        /*0018*/ 	.byte	0x03, 0x5f
        /*001a*/ 	.short	0x0101


	//----- nvinfo : EIATTR_VRC_CTA_INIT_COUNT
	.align		4
        /*001c*/ 	.byte	0x02, 0x4a
	.zero		1
	.zero		1


	//----- nvinfo : EIATTR_SYSCALL_OFFSETS
	.align		4
        /*0020*/ 	.byte	0x04, 0x46
        /*0022*/ 	.short	(.L_14 - .L_13)


	//   ....[0]....
.L_13:
        /*0024*/ 	.word	0x000000d0


	//   ....[1]....
        /*0028*/ 	.word	0x00000200


	//   ....[2]....
        /*002c*/ 	.word	0x000002d0


	//----- nvinfo : EIATTR_EXIT_INSTR_OFFSETS
	.align		4
.L_14:
        /*0030*/ 	.byte	0x04, 0x1c
        /*0032*/ 	.short	(.L_16 - .L_15)


	//   ....[0]....
.L_15:
        /*0034*/ 	.word	0x00000210


	//   ....[1]....
        /*0038*/ 	.word	0x000002e0


	//----- nvinfo : EIATTR_CRS_STACK_SIZE
	.align		4
.L_16:
        /*003c*/ 	.byte	0x04, 0x1e
        /*003e*/ 	.short	(.L_18 - .L_17)
.L_17:
        /*0040*/ 	.word	0x00000000


	//----- nvinfo : EIATTR_SW_WAR
	.align		4
.L_18:
        /*0044*/ 	.byte	0x04, 0x36
        /*0046*/ 	.short	(.L_20 - .L_19)
.L_19:
        /*0048*/ 	.word	0x00000008
.L_20:


//--------------------- .nv.callgraph             --------------------------
	.section	.nv.callgraph,"",@"SHT_CUDA_CALLGRAPH"
	.align	4
	.sectionentsize	8
	.align		4
        /*0000*/ 	.word	0x00000000
	.align		4
        /*0004*/ 	.word	0xffffffff
	.align		4
        /*0008*/ 	.word	index@(_Z10cuda_hellov)
	.align		4
        /*000c*/ 	.word	index@(vprintf)
	.align		4
        /*0010*/ 	.word	0x00000000
	.align		4
        /*0014*/ 	.word	0xfffffffe
	.align		4
        /*0018*/ 	.word	0x00000000
	.align		4
        /*001c*/ 	.word	0xfffffffd
	.align		4
        /*0020*/ 	.word	0x00000000
	.align		4
        /*0024*/ 	.word	0xfffffffc


//--------------------- .nv.constant4             --------------------------
	.section	.nv.constant4,"a",@progbits
	.align	8
	.align		8
.nv.constant4:
        /*0000*/ 	.dword	vprintf
	.align		8
        /*0008*/ 	.dword	$str
	.align		8
        /*0010*/ 	.dword	$str$1
	.align		8
        /*0018*/ 	.dword	$str$2


//--------------------- .text._Z10cuda_hellov     --------------------------
	.section	.text._Z10cuda_hellov,"ax",@progbits
	.align	128
        .global         _Z10cuda_hellov
        .type           _Z10cuda_hellov,@function
        .size           _Z10cuda_hellov,(.L_x_5 - _Z10cuda_hellov)
        .other          _Z10cuda_hellov,@"STO_CUDA_ENTRY STV_DEFAULT"
_Z10cuda_hellov:
.text._Z10cuda_hellov:
[----:B------:R-:W0:Y:S01]  /*0000*/  LDC R1, c[0x0][0x37c] ;  /* 0x0000df00ff017b82 */ /* 0x000e220000000800 */
[----:B------:R-:W-:Y:S01]  /*0010*/  MOV R17, 0x0 ;  /* 0x0000000000117802 */ /* 0x000fe20000000f00 */
[----:B------:R-:W1:Y:S01]  /*0020*/  LDCU UR4, c[0x0][0x2f8] ;  /* 0x00005f00ff0477ac */ /* 0x000e620008000800 */
[----:B0-----:R-:W-:Y:S01]  /*0030*/  VIADD R1, R1, 0xffffffe8 ;  /* 0xffffffe801017836 */ /* 0x001fe20000000000 */
[----:B------:R-:W-:-:S04]  /*0040*/  CS2R R6, SRZ ;  /* 0x0000000000067805 */ /* 0x000fc8000001ff00 */
[----:B------:R0:W2:Y:S01]  /*0050*/  LDC.64 R8, c[0x4][R17] ;  /* 0x0100000011087b82 */ /* 0x0000a20000000a00 */
[----:B------:R-:W3:Y:S01]  /*0060*/  LDCU.64 UR6, c[0x4][0x8] ;  /* 0x01000100ff0677ac */ /* 0x000ee20008000a00 */
[----:B------:R-:W4:Y:S01]  /*0070*/  LDCU UR5, c[0x0][0x2fc] ;  /* 0x00005f80ff0577ac */ /* 0x000f220008000800 */
[----:B-1----:R-:W-:Y:S01]  /*0080*/  IADD3 R16, P0, PT, R1, UR4, RZ ;  /* 0x0000000401107c10 */ /* 0x002fe2000ff1e0ff */
[----:B---3--:R-:W-:Y:S01]  /*0090*/  IMAD.U32 R4, RZ, RZ, UR6 ;  /* 0x00000006ff047e24 */ /* 0x008fe2000f8e00ff */
[----:B------:R-:W-:-:S03]  /*00a0*/  MOV R5, UR7 ;  /* 0x0000000700057c02 */ /* 0x000fc60008000f00 */
[----:B0---4-:R-:W-:-:S08]  /*00b0*/  IMAD.X R2, RZ, RZ, UR5, P0 ;  /* 0x00000005ff027e24 */ /* 0x011fd000080e06ff */
[----:B------:R-:W-:-:S07]  /*00c0*/  LEPC R20, `(.L_x_0) ;  /* 0x000000001014794e */ /* 0x000fce0000000000 */
[----:B--2---:R-:W-:Y:S05]  /*00d0*/  CALL.ABS.NOINC R8 ;  /* 0x0000000008007343 */ /* 0x004fea0003c00000 */
.L_x_0:
[----:B------:R-:W0:Y:S01]  /*00e0*/  S2R R10, SR_CTAID.X ;  /* 0x00000000000a7919 */ /* 0x000e220000002500 */
[----:B------:R-:W0:Y:S01]  /*00f0*/  LDC R11, c[0x0][0x360] ;  /* 0x0000d800ff0b7b82 */ /* 0x000e220000000800 */
[----:B------:R-:W0:Y:S02]  /*0100*/  S2R R13, SR_TID.X ;  /* 0x00000000000d7919 */ /* 0x000e240000002100 */
[----:B0-----:R-:W-:-:S05]  /*0110*/  IMAD R8, R10, R11, R13 ;  /* 0x0000000b0a087224 */ /* 0x001fca00078e020d */
[----:B------:R-:W-:-:S13]  /*0120*/  ISETP.NE.AND P0, PT, R8, RZ, PT ;  /* 0x000000ff0800720c */ /* 0x000fda0003f05270 */
[----:B------:R-:W-:Y:S05]  /*0130*/  @P0 BRA `(.L_x_1) ;  /* 0x0000000000380947 */ /* 0x000fea0003800000 */
[----:B------:R-:W0:Y:S01]  /*0140*/  LDC R0, c[0x0][0x370] ;  /* 0x0000dc00ff007b82 */ /* 0x000e220000000800 */
[----:B------:R-:W-:Y:S01]  /*0150*/  IMAD.MOV.U32 R12, RZ, RZ, RZ ;  /* 0x000000ffff0c7224 */ /* 0x000fe200078e00ff */
[----:B------:R1:W-:Y:S01]  /*0160*/  STL.64 [R1+0x8], R10 ;  /* 0x0000080a01007387 */ /* 0x0003e20000100a00 */
[----:B------:R-:W2:Y:S01]  /*0170*/  LDCU.64 UR4, c[0x4][0x10] ;  /* 0x01000200ff0477ac */ /* 0x000ea20008000a00 */
[----:B------:R-:W-:Y:S01]  /*0180*/  IMAD.MOV.U32 R6, RZ, RZ, R16 ;  /* 0x000000ffff067224 */ /* 0x000fe200078e0010 */
[----:B------:R-:W-:Y:S01]  /*0190*/  MOV R7, R2 ;  /* 0x0000000200077202 */ /* 0x000fe20000000f00 */
[----:B------:R1:W-:Y:S02]  /*01a0*/  STL.64 [R1], R12 ;  /* 0x0000000c01007387 */ /* 0x0003e40000100a00 */
[----:B------:R1:W3:Y:S01]  /*01b0*/  LDC.64 R8, c[0x4][R17] ;  /* 0x0100000011087b82 */ /* 0x0002e20000000a00 */
[----:B--2---:R-:W-:Y:S01]  /*01c0*/  MOV R4, UR4 ;  /* 0x0000000400047c02 */ /* 0x004fe20008000f00 */
[----:B------:R-:W-:Y:S01]  /*01d0*/  IMAD.U32 R5, RZ, RZ, UR5 ;  /* 0x00000005ff057e24 */ /* 0x000fe2000f8e00ff */
[----:B0-----:R1:W-:Y:S06]  /*01e0*/  STL [R1+0x10], R0 ;  /* 0x0000100001007387 */ /* 0x0013ec0000100800 */
[----:B------:R-:W-:-:S07]  /*01f0*/  LEPC R20, `(.L_x_2) ;  /* 0x000000001014794e */ /* 0x000fce0000000000 */
[----:B-1-3--:R-:W-:Y:S05]  /*0200*/  CALL.ABS.NOINC R8 ;  /* 0x0000000008007343 */ /* 0x00afea0003c00000 */
.L_x_2:
[----:B------:R-:W-:Y:S05]  /*0210*/  EXIT ;  /* 0x000000000000794d */ /* 0x000fea0003800000 */
.L_x_1:
[----:B------:R-:W-:Y:S01]  /*0220*/  IMAD.MOV.U32 R9, RZ, RZ, R13 ;  /* 0x000000ffff097224 */ /* 0x000fe200078e000d */
[----:B------:R-:W-:Y:S01]  /*0230*/  MOV R0, 0x0 ;  /* 0x0000000000007802 */ /* 0x000fe20000000f00 */
[----:B------:R0:W-:Y:S01]  /*0240*/  STL [R1+0x8], R10 ;  /* 0x0000080a01007387 */ /* 0x0001e20000100800 */
[----:B------:R-:W1:Y:S01]  /*0250*/  LDCU.64 UR4, c[0x4][0x18] ;  /* 0x01000300ff0477ac */ /* 0x000e620008000a00 */
[----:B------:R-:W-:Y:S01]  /*0260*/  IMAD.MOV.U32 R6, RZ, RZ, R16 ;  /* 0x000000ffff067224 */ /* 0x000fe200078e0010 */
[----:B------:R0:W2:Y:S01]  /*0270*/  LDC.64 R12, c[0x4][R0] ;  /* 0x01000000000c7b82 */ /* 0x0000a20000000a00 */
[----:B------:R0:W-:Y:S01]  /*0280*/  STL.64 [R1], R8 ;  /* 0x0000000801007387 */ /* 0x0001e20000100a00 */
[----:B------:R-:W-:Y:S01]  /*0290*/  MOV R7, R2 ;  /* 0x0000000200077202 */ /* 0x000fe20000000f00 */
[----:B-1----:R-:W-:Y:S01]  /*02a0*/  IMAD.U32 R4, RZ, RZ, UR4 ;  /* 0x00000004ff047e24 */ /* 0x002fe2000f8e00ff */
[----:B0-----:R-:W-:-:S07]  /*02b0*/  MOV R5, UR5 ;  /* 0x0000000500057c02 */ /* 0x001fce0008000f00 */
[----:B------:R-:W-:-:S07]  /*02c0*/  LEPC R20, `(.L_x_3) ;  /* 0x000000001014794e */ /* 0x000fce0000000000 */
[----:B--2---:R-:W-:Y:S05]  /*02d0*/  CALL.ABS.NOINC R12 ;  /* 0x000000000c007343 */ /* 0x004fea0003c00000 */
.L_x_3:
[----:B------:R-:W-:Y:S05]  /*02e0*/  EXIT ;  /* 0x000000000000794d */ /* 0x000fea0003800000 */
.L_x_4:
[----:B------:R-:W-:-:S00]  /*02f0*/  BRA `(.L_x_4) ;  /* 0xfffffffc00fc7947 */ /* 0x000fc0000383ffff */
[----:B------:R-:W-:-:S00]  /*0300*/  NOP ;  /* 0x0000000000007918 */ /* 0x000fc00000000000 */
[----:B------:R-:W-:-:S00]  /*0310*/  NOP ;  /* 0x0000000000007918 */ /* 0x000fc00000000000 */
[----:B------:R-:W-:-:S00]  /*0320*/  NOP ;  /* 0x0000000000007918 */ /* 0x000fc00000000000 */
[----:B------:R-:W-:-:S00]  /*0330*/  NOP ;  /* 0x0000000000007918 */ /* 0x000fc00000000000 */
[----:B------:R-:W-:-:S00]  /*0340*/  NOP ;  /* 0x0000000000007918 */ /* 0x000fc00000000000 */
[----:B------:R-:W-:-:S00]  /*0350*/  NOP ;  /* 0x0000000000007918 */ /* 0x000fc00000000000 */
[----:B------:R-:W-:-:S00]  /*0360*/  NOP ;  /* 0x0000000000007918 */ /* 0x000fc00000000000 */
[----:B------:R-:W-:-:S00]  /*0370*/  NOP ;  /* 0x0000000000007918 */ /* 0x000fc00000000000 */
.L_x_5:


//--------------------- .nv.global.init           --------------------------
	.section	.nv.global.init,"aw",@progbits
.nv.global.init:
	.type		$str,@object
	.size		$str,($str$2 - $str)
$str:
        /*0000*/ 	.byte	0x48, 0x65, 0x6c, 0x6c, 0x6f, 0x20, 0x57, 0x6f, 0x72, 0x6c, 0x64, 0x20, 0x46, 0x72, 0x6f, 0x6d
        /*0010*/ 	.byte	0x20, 0x47, 0x50, 0x55, 0x21, 0x0a, 0x00
	.type		$str$2,@object
	.size		$str$2,($str$1 - $str$2)
$str$2:
        /*0017*/ 	.byte	0x74, 0x69, 0x64, 0x20, 0x25, 0x64, 0x20, 0x74, 0x68, 0x72, 0x65, 0x61, 0x64, 0x49, 0x64, 0x78
        /*0027*/ 	.byte	0x2e, 0x78, 0x20, 0x25, 0x64, 0x20, 0x62, 0x6c, 0x6f, 0x63, 0x6b, 0x49, 0x64, 0x78, 0x2e, 0x78
        /*0037*/ 	.byte	0x20, 0x25, 0x64, 0x0a, 0x00
	.type		$str$1,@object
	.size		$str$1,(.L_1 - $str$1)
$str$1:
        /*003c*/ 	.byte	0x74, 0x69, 0x64, 0x20, 0x25, 0x64, 0x20, 0x74, 0x68, 0x72, 0x65, 0x61, 0x64, 0x49, 0x64, 0x78
        /*004c*/ 	.byte	0x2e, 0x78, 0x20, 0x25, 0x64, 0x20, 0x62, 0x6c, 0x6f, 0x63, 0x6b, 0x49, 0x64, 0x78, 0x2e, 0x78
        /*005c*/ 	.byte	0x20, 0x25, 0x64, 0x20, 0x62, 0x6c, 0x6f, 0x63, 0x6b, 0x44, 0x69, 0x6d, 0x2e, 0x78, 0x20, 0x25
        /*006c*/ 	.byte	0x64, 0x20, 0x67, 0x72, 0x69, 0x64, 0x44, 0x69, 0x6d, 0x2e, 0x78, 0x20, 0x25, 0x64, 0x0a, 0x00
.L_1:


//--------------------- .nv.shared.reserved.0     --------------------------
	.section	.nv.shared.reserved.0,"aw",@nobits
	.weak		__nv_reservedSMEM_offset_0_alias
	.size		__nv_reservedSMEM_offset_0_alias, 0, 64
	.other		__nv_reservedSMEM_offset_0_alias,@"STO_CUDA_RESERVED_SHARED STV_DEFAULT"
__nv_reservedSMEM_offset_0_alias:
	.zero		0
	.zero		64


//--------------------- .nv.constant0._Z10cuda_hellov --------------------------
	.section	.nv.constant0._Z10cuda_hellov,"a",@progbits
	.sectionflags	@""
	.align	4
.nv.constant0._Z10cuda_hellov:
	.zero		896


//--------------------- SYMBOLS --------------------------

	.type		.nv.reservedSmem.offset0,@object
	.size		.nv.reservedSmem.offset0,0x4
	.type		vprintf,@function
